	.headerflags	@"EF_CUDA_TEXMODE_UNIFIED EF_CUDA_64BIT_ADDRESS EF_CUDA_ACCELERATORS EF_CUDA_SM90 EF_CUDA_VIRTUAL_SM(EF_CUDA_SM90)"
	.elftype	@"ET_EXEC"


//--------------------- .nv.info                  --------------------------
	.section	.nv.info,"",@"SHT_CUDA_INFO"
	.align	4


	//----- nvinfo : EIATTR_REGCOUNT
	.align		4
        /*0000*/ 	.byte	0x04, 0x2f
        /*0002*/ 	.short	(.L_1 - .L_0)
	.align		4
.L_0:
        /*0004*/ 	.word	index@(triton_poi_fused_convolution_relu_threshold_backward_28)
        /*0008*/ 	.word	0x0000000c


	//----- nvinfo : EIATTR_MIN_STACK_SIZE
	.align		4
.L_1:
        /*000c*/ 	.byte	0x04, 0x12
        /*000e*/ 	.short	(.L_3 - .L_2)
	.align		4
.L_2:
        /*0010*/ 	.word	index@(triton_poi_fused_convolution_relu_threshold_backward_28)
        /*0014*/ 	.word	0x00000000


	//----- nvinfo : EIATTR_FRAME_SIZE
	.align		4
.L_3:
        /*0018*/ 	.byte	0x04, 0x11
        /*001a*/ 	.short	(.L_5 - .L_4)
	.align		4
.L_4:
        /*001c*/ 	.word	index@(triton_poi_fused_convolution_relu_threshold_backward_28)
        /*0020*/ 	.word	0x00000000


	//----- nvinfo : EIATTR_MIN_STACK_SIZE
	.align		4
.L_5:
        /*0024*/ 	.byte	0x04, 0x12
        /*0026*/ 	.short	(.L_7 - .L_6)
	.align		4
.L_6:
        /*0028*/ 	.word	index@(triton_poi_fused_convolution_relu_threshold_backward_28)
        /*002c*/ 	.word	0x00000000
.L_7:


//--------------------- .nv.info.triton_poi_fused_convolution_relu_threshold_backward_28 --------------------------
	.section	.nv.info.triton_poi_fused_convolution_relu_threshold_backward_28,"",@"SHT_CUDA_INFO"
	.sectionflags	@""
	.align	4


	//----- nvinfo : EIATTR_CUDA_API_VERSION
	.align		4
        /*0000*/ 	.byte	0x04, 0x37
        /*0002*/ 	.short	(.L_9 - .L_8)
.L_8:
        /*0004*/ 	.word	0x0000007c


	//----- nvinfo : EIATTR_KPARAM_INFO
	.align		4
.L_9:
        /*0008*/ 	.byte	0x04, 0x17
        /*000a*/ 	.short	(.L_11 - .L_10)
.L_10:
        /*000c*/ 	.word	0x00000000
        /*0010*/ 	.short	0x0003
        /*0012*/ 	.short	0x0018
        /*0014*/ 	.byte	0x00, 0xf0, 0x11, 0x00


	//----- nvinfo : EIATTR_KPARAM_INFO
	.align		4
.L_11:
        /*0018*/ 	.byte	0x04, 0x17
        /*001a*/ 	.short	(.L_13 - .L_12)
.L_12:
        /*001c*/ 	.word	0x00000000
        /*0020*/ 	.short	0x0002
        /*0022*/ 	.short	0x0010
        /*0024*/ 	.byte	0x00, 0xf4, 0x21, 0x00


	//----- nvinfo : EIATTR_KPARAM_INFO
	.align		4
.L_13:
        /*0028*/ 	.byte	0x04, 0x17
        /*002a*/ 	.short	(.L_15 - .L_14)
.L_14:
        /*002c*/ 	.word	0x00000000
        /*0030*/ 	.short	0x0001
        /*0032*/ 	.short	0x0008
        /*0034*/ 	.byte	0x00, 0xf4, 0x21, 0x00


	//----- nvinfo : EIATTR_KPARAM_INFO
	.align		4
.L_15:
        /*0038*/ 	.byte	0x04, 0x17
        /*003a*/ 	.short	(.L_17 - .L_16)
.L_16:
        /*003c*/ 	.word	0x00000000
        /*0040*/ 	.short	0x0000
        /*0042*/ 	.short	0x0000
        /*0044*/ 	.byte	0x00, 0xf4, 0x21, 0x00


	//----- nvinfo : EIATTR_SPARSE_MMA_MASK
	.align		4
.L_17:
        /*0048*/ 	.byte	0x03, 0x50
        /*004a*/ 	.short	0x0000


	//----- nvinfo : EIATTR_MAXREG_COUNT
	.align		4
        /*004c*/ 	.byte	0x03, 0x1b
        /*004e*/ 	.short	0x00ff


	//----- nvinfo : EIATTR_EXIT_INSTR_OFFSETS
	.align		4
        /*0050*/ 	.byte	0x04, 0x1c
        /*0052*/ 	.short	(.L_19 - .L_18)


	//   ....[0]....
.L_18:
        /*0054*/ 	.word	0x00000210


	//----- nvinfo : EIATTR_REQNTID
	.align		4
.L_19:
        /*0058*/ 	.byte	0x04, 0x10
        /*005a*/ 	.short	(.L_21 - .L_20)
.L_20:
        /*005c*/ 	.word	0x00000080
        /*0060*/ 	.word	0x00000001
        /*0064*/ 	.word	0x00000001


	//----- nvinfo : EIATTR_CBANK_PARAM_SIZE
	.align		4
.L_21:
        /*0068*/ 	.byte	0x03, 0x19
        /*006a*/ 	.short	0x001c


	//----- nvinfo : EIATTR_PARAM_CBANK
	.align		4
        /*006c*/ 	.byte	0x04, 0x0a
        /*006e*/ 	.short	(.L_23 - .L_22)
	.align		4
.L_22:
        /*0070*/ 	.word	index@(.nv.constant0.triton_poi_fused_convolution_relu_threshold_backward_28)
        /*0074*/ 	.short	0x0210
        /*0076*/ 	.short	0x001c


	//----- nvinfo : EIATTR_SW_WAR
	.align		4
.L_23:
        /*0078*/ 	.byte	0x04, 0x36
        /*007a*/ 	.short	(.L_25 - .L_24)
.L_24:
        /*007c*/ 	.word	0x00000008
.L_25:


//--------------------- .nv.callgraph             --------------------------
	.section	.nv.callgraph,"",@"SHT_CUDA_CALLGRAPH"
	.align	4
	.sectionentsize	8
	.align		4
        /*0000*/ 	.word	0x00000000
	.align		4
        /*0004*/ 	.word	0xffffffff
	.align		4
        /*0008*/ 	.word	0x00000000
	.align		4
        /*000c*/ 	.word	0xfffffffe
	.align		4
        /*0010*/ 	.word	0x00000000
	.align		4
        /*0014*/ 	.word	0xfffffffd
	.align		4
        /*0018*/ 	.word	0x00000000
	.align		4
        /*001c*/ 	.word	0xfffffffc


//--------------------- .text.triton_poi_fused_convolution_relu_threshold_backward_28 --------------------------
	.section	.text.triton_poi_fused_convolution_relu_threshold_backward_28,"ax",@progbits
	.align	128
        .global         triton_poi_fused_convolution_relu_threshold_backward_28
        .type           triton_poi_fused_convolution_relu_threshold_backward_28,@function
        .size           triton_poi_fused_convolution_relu_threshold_backward_28,(.L_x_1 - triton_poi_fused_convolution_relu_threshold_backward_28)
        .other          triton_poi_fused_convolution_relu_threshold_backward_28,@"STO_CUDA_ENTRY STV_DEFAULT"
triton_poi_fused_convolution_relu_threshold_backward_28:
.text.triton_poi_fused_convolution_relu_threshold_backward_28:
[----:B------:R-:W-:Y:S01]  /*0000*/  LDC R1, c[0x0][0x28] ;  /* 0x00000a00ff017b82 */ /* 0x000fe20000000800 */
[----:B------:R-:W1:Y:S07]  /*0010*/  S2R R0, SR_TID.X ;  /* 0x0000000000007919 */ /* 0x000e6e0000002100 */
[----:B------:R-:W2:Y:S01]  /*0020*/  LDC.64 R2, c[0x0][0x210] ;  /* 0x00008400ff027b82 */ /* 0x000ea20000000a00 */
[----:B------:R-:W-:Y:S01]  /*0030*/  ULDC.64 UR4, c[0x0][0x208] ;  /* 0x0000820000047ab9 */ /* 0x000fe20000000a00 */
[----:B------:R-:W-:Y:S01]  /*0040*/  ULDC.64 UR6, c[0x0][0x220] ;  /* 0x0000880000067ab9 */ /* 0x000fe20000000a00 */
[----:B------:R-:W3:Y:S05]  /*0050*/  S2R R7, SR_CTAID.X ;  /* 0x0000000000077919 */ /* 0x000eea0000002500 */
[----:B------:R-:W4:Y:S01]  /*0060*/  LDC.64 R4, c[0x0][0x218] ;  /* 0x00008600ff047b82 */ /* 0x000f220000000a00 */
[----:B-1----:R-:W-:Y:S01]  /*0070*/  IMAD.SHL.U32 R0, R0, 0x2, RZ ;  /* 0x0000000200007824 */ /* 0x002fe200078e00ff */
[----:B---3--:R-:W-:-:S04]  /*0080*/  SHF.R.S32.HI R6, RZ, 0x17, R7 ;  /* 0x00000017ff067819 */ /* 0x008fc80000011407 */
[----:B------:R-:W-:-:S05]  /*0090*/  LOP3.LUT R0, R0, 0xfe, RZ, 0xc0, !PT ;  /* 0x000000fe00007812 */ /* 0x000fca00078ec0ff */
[----:B------:R-:W-:Y:S01]  /*00a0*/  IMAD R7, R7, 0x100, R0 ;  /* 0x0000010007077824 */ /* 0x000fe200078e0200 */
[----:B------:R-:W-:-:S03]  /*00b0*/  SGXT R0, R6, 0x1 ;  /* 0x000000010600781a */ /* 0x000fc60000000200 */
[----:B--2---:R-:W-:Y:S01]  /*00c0*/  IMAD.WIDE R2, R7, 0x4, R2 ;  /* 0x0000000407027825 */ /* 0x004fe200078e0202 */
[----:B------:R-:W-:-:S04]  /*00d0*/  LEA.HI R0, R0, R7, RZ, 0x7 ;  /* 0x0000000700007211 */ /* 0x000fc800078f38ff */
[----:B------:R-:W-:Y:S01]  /*00e0*/  LOP3.LUT R0, R0, 0xffffff80, RZ, 0xc0, !PT ;  /* 0xffffff8000007812 */ /* 0x000fe200078ec0ff */
[----:B------:R-:W2:Y:S04]  /*00f0*/  LDG.E.64 R2, desc[UR4][R2.64] ;  /* 0x0000000402027981 */ /* 0x000ea8000c1e1b00 */
[----:B------:R-:W-:-:S04]  /*0100*/  IMAD.IADD R9, R7, 0x1, -R0 ;  /* 0x0000000107097824 */ /* 0x000fc800078e0a00 */
[----:B----4-:R-:W-:-:S06]  /*0110*/  IMAD.WIDE R4, R9, 0x4, R4 ;  /* 0x0000000409047825 */ /* 0x010fcc00078e0204 */
[----:B------:R-:W2:Y:S02]  /*0120*/  LDG.E.EL.64 R4, desc[UR4][R4.64] ;  /* 0x0000000404047981 */ /* 0x000ea4000c2e1b00 */
[C---:B--2---:R-:W-:Y:S01]  /*0130*/  FADD R0, R2.reuse, R4 ;  /* 0x0000000402007221 */ /* 0x044fe20000000000 */
[C---:B------:R-:W-:Y:S01]  /*0140*/  FADD R6, R3.reuse, R5 ;  /* 0x0000000503067221 */ /* 0x040fe20000000000 */
[----:B------:R-:W-:Y:S02]  /*0150*/  FSETP.GEU.AND P1, PT, R2, -R4, PT ;  /* 0x800000040200720b */ /* 0x000fe40003f2e000 */
[----:B------:R-:W-:Y:S02]  /*0160*/  FSETP.GEU.AND P0, PT, R3, -R5, PT ;  /* 0x800000050300720b */ /* 0x000fe40003f0e000 */
[----:B------:R-:W-:Y:S02]  /*0170*/  FSEL R0, R0, RZ, P1 ;  /* 0x000000ff00007208 */ /* 0x000fe40000800000 */
[----:B------:R-:W-:-:S02]  /*0180*/  FSEL R6, R6, RZ, P0 ;  /* 0x000000ff06067208 */ /* 0x000fc40000000000 */
[----:B------:R-:W-:Y:S02]  /*0190*/  FSETP.GTU.AND P1, PT, R0, RZ, PT ;  /* 0x000000ff0000720b */ /* 0x000fe40003f2c000 */
[----:B------:R-:W-:Y:S02]  /*01a0*/  FSETP.GTU.AND P0, PT, R6, RZ, PT ;  /* 0x000000ff0600720b */ /* 0x000fe40003f0c000 */
[----:B------:R-:W-:Y:S02]  /*01b0*/  SEL R0, RZ, 0x1, P1 ;  /* 0x00000001ff007807 */ /* 0x000fe40000800000 */
[----:B------:R-:W-:Y:S02]  /*01c0*/  SEL R5, RZ, 0x100, P0 ;  /* 0x00000100ff057807 */ /* 0x000fe40000000000 */
[----:B------:R-:W-:-:S03]  /*01d0*/  IADD3 R2, P2, R7, UR6, RZ ;  /* 0x0000000607027c10 */ /* 0x000fc6000ff5e0ff */
[----:B------:R-:W-:Y:S01]  /*01e0*/  IMAD.IADD R5, R0, 0x1, R5 ;  /* 0x0000000100057824 */ /* 0x000fe200078e0205 */
[----:B------:R-:W-:-:S05]  /*01f0*/  LEA.HI.X.SX32 R3, R7, UR7, 0x1, P2 ;  /* 0x0000000707037c11 */ /* 0x000fca00090f0eff */
[----:B------:R-:W-:Y:S01]  /*0200*/  STG.E.U16 desc[UR4][R2.64], R5 ;  /* 0x0000000502007986 */ /* 0x000fe2000c101504 */
[----:B------:R-:W-:Y:S05]  /*0210*/  EXIT ;  /* 0x000000000000794d */ /* 0x000fea0003800000 */
.L_x_0:
[----:B------:R-:W-:-:S00]  /*0220*/  BRA `(.L_x_0) ;  /* 0xfffffffc00fc7947 */ /* 0x000fc0000383ffff */
[----:B------:R-:W-:-:S00]  /*0230*/  NOP ;  /* 0x0000000000007918 */ /* 0x000fc00000000000 */
        /* <DEDUP_REMOVED lines=12> */
.L_x_1:


//--------------------- .nv.constant0.triton_poi_fused_convolution_relu_threshold_backward_28 --------------------------
	.section	.nv.constant0.triton_poi_fused_convolution_relu_threshold_backward_28,"a",@progbits
	.sectionflags	@""
	.align	4
.nv.constant0.triton_poi_fused_convolution_relu_threshold_backward_28:
	.zero		556
